//
// Generated by NVIDIA NVVM Compiler
//
// Compiler Build ID: CL-36424714
// Cuda compilation tools, release 13.0, V13.0.88
// Based on NVVM 20.0.0
//

.version 9.0
.target sm_100
.address_size 64

	// .globl	_Z16cooley_tukey_fftP6float2

.visible .entry _Z16cooley_tukey_fftP6float2(
	.param .u64 .ptr .align 1 _Z16cooley_tukey_fftP6float2_param_0
)
{
	.reg .pred 	%p<4>;
	.reg .b32 	%r<8>;
	.reg .b32 	%f<126>;
	.reg .b64 	%rd<9>;

	ld.param.u64 	%rd2, [_Z16cooley_tukey_fftP6float2_param_0];
	cvta.to.global.u64 	%rd1, %rd2;
	mov.u32 	%r5, %tid.x;
	mov.u32 	%r6, %ntid.x;
	mov.u32 	%r7, %ctaid.x;
	mad.lo.s32 	%r1, %r6, %r7, %r5;
	shl.b32 	%r2, %r1, 1;
	setp.gt.s32 	%p1, %r2, 7;
	@%p1 bra 	$L__BB0_2;
	mul.wide.s32 	%rd3, %r2, 8;
	add.s64 	%rd4, %rd1, %rd3;
	ld.global.v2.f32 	{%f1, %f2}, [%rd4+8];
	mul.f32 	%f3, %f2, 0f00000000;
	sub.f32 	%f4, %f1, %f3;
	fma.rn.f32 	%f5, %f1, 0f00000000, %f2;
	ld.global.v2.f32 	{%f6, %f7}, [%rd4];
	add.f32 	%f8, %f6, %f4;
	add.f32 	%f9, %f7, %f5;
	st.global.v2.f32 	[%rd4], {%f8, %f9};
	sub.f32 	%f10, %f6, %f4;
	sub.f32 	%f11, %f7, %f5;
	st.global.v2.f32 	[%rd4+8], {%f10, %f11};
$L__BB0_2:
	bar.sync 	0;
	shl.b32 	%r3, %r1, 2;
	setp.gt.s32 	%p2, %r3, 7;
	@%p2 bra 	$L__BB0_4;
	mov.f32 	%f12, 0fB33BBD2E;
	mul.rn.f32 	%f13, %f12, %f12;
	fma.rn.f32 	%f14, %f13, 0fB33BBD2E, 0f00000000;
	fma.rn.f32 	%f15, %f13, 0fB94D4153, 0f3C0885E4;
	fma.rn.f32 	%f16, %f15, %f13, 0fBE2AAAA8;
	fma.rn.f32 	%f17, %f16, %f14, 0fB33BBD2E;
	add.f32 	%f18, %f13, 0f00000000;
	fma.rn.f32 	%f19, %f13, 0f37CBAC00, 0fBAB607ED;
	fma.rn.f32 	%f20, %f19, %f13, 0f3D2AAABB;
	fma.rn.f32 	%f21, %f20, %f13, 0fBEFFFFFF;
	fma.rn.f32 	%f22, %f21, %f18, 0f3F800000;
	mov.f32 	%f23, 0f00000000;
	sub.f32 	%f24, %f23, %f22;
	mul.wide.s32 	%rd5, %r3, 8;
	add.s64 	%rd6, %rd1, %rd5;
	ld.global.v2.f32 	{%f25, %f26}, [%rd6+16];
	mul.f32 	%f27, %f26, 0f00000000;
	sub.f32 	%f28, %f25, %f27;
	fma.rn.f32 	%f29, %f25, 0f00000000, %f26;
	ld.global.v2.f32 	{%f30, %f31}, [%rd6];
	add.f32 	%f32, %f30, %f28;
	add.f32 	%f33, %f31, %f29;
	st.global.v2.f32 	[%rd6], {%f32, %f33};
	sub.f32 	%f34, %f30, %f28;
	sub.f32 	%f35, %f31, %f29;
	st.global.v2.f32 	[%rd6+16], {%f34, %f35};
	mul.f32 	%f36, %f24, 0f00000000;
	sub.f32 	%f37, %f17, %f36;
	fma.rn.f32 	%f38, %f17, 0f00000000, %f24;
	ld.global.v2.f32 	{%f39, %f40}, [%rd6+24];
	mul.f32 	%f41, %f37, %f39;
	mul.f32 	%f42, %f38, %f40;
	sub.f32 	%f43, %f41, %f42;
	mul.f32 	%f44, %f37, %f40;
	fma.rn.f32 	%f45, %f38, %f39, %f44;
	ld.global.v2.f32 	{%f46, %f47}, [%rd6+8];
	add.f32 	%f48, %f46, %f43;
	add.f32 	%f49, %f47, %f45;
	st.global.v2.f32 	[%rd6+8], {%f48, %f49};
	sub.f32 	%f50, %f46, %f43;
	sub.f32 	%f51, %f47, %f45;
	st.global.v2.f32 	[%rd6+24], {%f50, %f51};
$L__BB0_4:
	bar.sync 	0;
	shl.b32 	%r4, %r1, 3;
	setp.gt.s32 	%p3, %r4, 7;
	@%p3 bra 	$L__BB0_6;
	mov.f32 	%f52, 0fBF490FDB;
	mul.rn.f32 	%f53, %f52, %f52;
	add.f32 	%f54, %f53, 0f00000000;
	fma.rn.f32 	%f55, %f53, 0f37CBAC00, 0fBAB607ED;
	fma.rn.f32 	%f56, %f55, %f53, 0f3D2AAABB;
	fma.rn.f32 	%f57, %f56, %f53, 0fBEFFFFFF;
	fma.rn.f32 	%f58, %f57, %f54, 0f3F800000;
	fma.rn.f32 	%f59, %f53, 0fBF490FDB, 0f00000000;
	fma.rn.f32 	%f60, %f53, 0fB94D4153, 0f3C0885E4;
	fma.rn.f32 	%f61, %f60, %f53, 0fBE2AAAA8;
	fma.rn.f32 	%f62, %f61, %f59, 0fBF490FDB;
	mul.wide.s32 	%rd7, %r4, 8;
	add.s64 	%rd8, %rd1, %rd7;
	ld.global.v2.f32 	{%f63, %f64}, [%rd8+32];
	mul.f32 	%f65, %f64, 0f00000000;
	sub.f32 	%f66, %f63, %f65;
	fma.rn.f32 	%f67, %f63, 0f00000000, %f64;
	ld.global.v2.f32 	{%f68, %f69}, [%rd8];
	add.f32 	%f70, %f68, %f66;
	add.f32 	%f71, %f69, %f67;
	st.global.v2.f32 	[%rd8], {%f70, %f71};
	sub.f32 	%f72, %f68, %f66;
	sub.f32 	%f73, %f69, %f67;
	st.global.v2.f32 	[%rd8+32], {%f72, %f73};
	mul.f32 	%f74, %f62, 0f00000000;
	sub.f32 	%f75, %f58, %f74;
	fma.rn.f32 	%f76, %f58, 0f00000000, %f62;
	ld.global.v2.f32 	{%f77, %f78}, [%rd8+40];
	mul.f32 	%f79, %f75, %f77;
	mul.f32 	%f80, %f76, %f78;
	sub.f32 	%f81, %f79, %f80;
	mul.f32 	%f82, %f75, %f78;
	fma.rn.f32 	%f83, %f76, %f77, %f82;
	ld.global.v2.f32 	{%f84, %f85}, [%rd8+8];
	add.f32 	%f86, %f84, %f81;
	add.f32 	%f87, %f85, %f83;
	st.global.v2.f32 	[%rd8+8], {%f86, %f87};
	sub.f32 	%f88, %f84, %f81;
	sub.f32 	%f89, %f85, %f83;
	st.global.v2.f32 	[%rd8+40], {%f88, %f89};
	mul.f32 	%f90, %f58, %f75;
	mul.f32 	%f91, %f62, %f76;
	sub.f32 	%f92, %f90, %f91;
	mul.f32 	%f93, %f62, %f75;
	fma.rn.f32 	%f94, %f58, %f76, %f93;
	ld.global.v2.f32 	{%f95, %f96}, [%rd8+48];
	mul.f32 	%f97, %f92, %f95;
	mul.f32 	%f98, %f94, %f96;
	sub.f32 	%f99, %f97, %f98;
	mul.f32 	%f100, %f92, %f96;
	fma.rn.f32 	%f101, %f94, %f95, %f100;
	ld.global.v2.f32 	{%f102, %f103}, [%rd8+16];
	add.f32 	%f104, %f102, %f99;
	add.f32 	%f105, %f103, %f101;
	st.global.v2.f32 	[%rd8+16], {%f104, %f105};
	sub.f32 	%f106, %f102, %f99;
	sub.f32 	%f107, %f103, %f101;
	st.global.v2.f32 	[%rd8+48], {%f106, %f107};
	mul.f32 	%f108, %f58, %f92;
	mul.f32 	%f109, %f62, %f94;
	sub.f32 	%f110, %f108, %f109;
	mul.f32 	%f111, %f62, %f92;
	fma.rn.f32 	%f112, %f58, %f94, %f111;
	ld.global.v2.f32 	{%f113, %f114}, [%rd8+56];
	mul.f32 	%f115, %f110, %f113;
	mul.f32 	%f116, %f112, %f114;
	sub.f32 	%f117, %f115, %f116;
	mul.f32 	%f118, %f110, %f114;
	fma.rn.f32 	%f119, %f112, %f113, %f118;
	ld.global.v2.f32 	{%f120, %f121}, [%rd8+24];
	add.f32 	%f122, %f120, %f117;
	add.f32 	%f123, %f121, %f119;
	st.global.v2.f32 	[%rd8+24], {%f122, %f123};
	sub.f32 	%f124, %f120, %f117;
	sub.f32 	%f125, %f121, %f119;
	st.global.v2.f32 	[%rd8+56], {%f124, %f125};
$L__BB0_6:
	bar.sync 	0;
	ret;

}


// ===== COMPILED SASS (sm_100) =====

	.target	sm_100

	.elftype	@"ET_EXEC"


//--------------------- .note.nv.tkinfo           --------------------------
	.section	.note.nv.tkinfo,"",@"SHT_NOTE"
	.sectionflags	@"SHF_NOTE_NV_TKINFO"
	.tkinfo
        /*0018*/ 	.word	0x00000002
        /*0030*/ 	.string	""
        /*0030*/ 	.string	"ptxas"
        /*0030*/ 	.string	"Cuda compilation tools, release 13.0, V13.0.88"
        /*0030*/ 	.string	"Build cuda_13.0.r13.0/compiler.36424714_0"
        /*0030*/ 	.string	"-arch sm_100 -m 64 "



//--------------------- .note.nv.cuinfo           --------------------------
	.section	.note.nv.cuinfo,"",@"SHT_NOTE"
	.sectionflags	@"SHF_NOTE_NV_CUINFO"
        /*0018*/ 	.short	0x0002
        /*001a*/ 	.short	0x0064
        /*001c*/ 	.short	0x0082
	.zero		2


//--------------------- .nv.info                  --------------------------
	.section	.nv.info,"",@"SHT_CUDA_INFO"
	.align	4


	//----- nvinfo : EIATTR_REGCOUNT
	.align		4
        /*0000*/ 	.byte	0x04, 0x2f
        /*0002*/ 	.short	(.L_1 - .L_0)
	.align		4
.L_0:
        /*0004*/ 	.word	index@(_Z16cooley_tukey_fftP6float2)
        /*0008*/ 	.word	0x0000001e


	//----- nvinfo : EIATTR_FRAME_SIZE
	.align		4
.L_1:
        /*000c*/ 	.byte	0x04, 0x11
        /*000e*/ 	.short	(.L_3 - .L_2)
	.align		4
.L_2:
        /*0010*/ 	.word	index@(_Z16cooley_tukey_fftP6float2)
        /*0014*/ 	.word	0x00000000


	//----- nvinfo : EIATTR_MIN_STACK_SIZE
	.align		4
.L_3:
        /*0018*/ 	.byte	0x04, 0x12
        /*001a*/ 	.short	(.L_5 - .L_4)
	.align		4
.L_4:
        /*001c*/ 	.word	index@(_Z16cooley_tukey_fftP6float2)
        /*0020*/ 	.word	0x00000000
.L_5:


//--------------------- .nv.compat                --------------------------
	.section	.nv.compat,"",@"SHT_CUDA_COMPAT_INFO"
	.align	4
        /*0000*/ 	.byte	0x02, 0x09, 0x00, 0x00, 0x02, 0x02, 0x01, 0x00, 0x02, 0x05, 0x05, 0x00, 0x03, 0x07, 0x01, 0x01
        /*0010*/ 	.byte	0x02, 0x03, 0x00, 0x00, 0x02, 0x06, 0x01, 0x00, 0x04, 0x0b, 0x08, 0x00, 0x09, 0x00, 0x00, 0x00
        /*0020*/ 	.byte	0x00, 0x00, 0x00, 0x00


//--------------------- .nv.info._Z16cooley_tukey_fftP6float2 --------------------------
	.section	.nv.info._Z16cooley_tukey_fftP6float2,"",@"SHT_CUDA_INFO"
	.sectionflags	@""
	.align	4


	//----- nvinfo : EIATTR_CUDA_API_VERSION
	.align		4
        /*0000*/ 	.byte	0x04, 0x37
        /*0002*/ 	.short	(.L_7 - .L_6)
.L_6:
        /*0004*/ 	.word	0x00000082


	//----- nvinfo : EIATTR_KPARAM_INFO
	.align		4
.L_7:
        /*0008*/ 	.byte	0x04, 0x17
        /*000a*/ 	.short	(.L_9 - .L_8)
.L_8:
        /*000c*/ 	.word	0x00000000
        /*0010*/ 	.short	0x0000
        /*0012*/ 	.short	0x0000
        /*0014*/ 	.byte	0x00, 0xf5, 0x21, 0x00


	//----- nvinfo : EIATTR_SPARSE_MMA_MASK
	.align		4
.L_9:
        /*0018*/ 	.byte	0x03, 0x50
        /*001a*/ 	.short	0x0000


	//----- nvinfo : EIATTR_MAXREG_COUNT
	.align		4
        /*001c*/ 	.byte	0x03, 0x1b
        /*001e*/ 	.short	0x00ff


	//----- nvinfo : EIATTR_NUM_BARRIERS
	.align		4
        /*0020*/ 	.byte	0x02, 0x4c
        /*0022*/ 	.byte	0x01
	.zero		1


	//----- nvinfo : EIATTR_MERCURY_ISA_VERSION
	.align		4
        /*0024*/ 	.byte	0x03, 0x5f
        /*0026*/ 	.short	0x0101


	//----- nvinfo : EIATTR_VRC_CTA_INIT_COUNT
	.align		4
        /*0028*/ 	.byte	0x02, 0x4a
	.zero		1
	.zero		1


	//----- nvinfo : EIATTR_EXIT_INSTR_OFFSETS
	.align		4
        /*002c*/ 	.byte	0x04, 0x1c
        /*002e*/ 	.short	(.L_11 - .L_10)


	//   ....[0]....
.L_10:
        /*0030*/ 	.word	0x000008f0


	//----- nvinfo : EIATTR_CRS_STACK_SIZE
	.align		4
.L_11:
        /*0034*/ 	.byte	0x04, 0x1e
        /*0036*/ 	.short	(.L_13 - .L_12)
.L_12:
        /*0038*/ 	.word	0x00000000


	//----- nvinfo : EIATTR_CBANK_PARAM_SIZE
	.align		4
.L_13:
        /*003c*/ 	.byte	0x03, 0x19
        /*003e*/ 	.short	0x0008


	//----- nvinfo : EIATTR_PARAM_CBANK
	.align		4
        /*0040*/ 	.byte	0x04, 0x0a
        /*0042*/ 	.short	(.L_15 - .L_14)
	.align		4
.L_14:
        /*0044*/ 	.word	index@(.nv.constant0._Z16cooley_tukey_fftP6float2)
        /*0048*/ 	.short	0x0380
        /*004a*/ 	.short	0x0008


	//----- nvinfo : EIATTR_SW_WAR
	.align		4
.L_15:
        /*004c*/ 	.byte	0x04, 0x36
        /*004e*/ 	.short	(.L_17 - .L_16)
.L_16:
        /*0050*/ 	.word	0x00000008
.L_17:


//--------------------- .nv.callgraph             --------------------------
	.section	.nv.callgraph,"",@"SHT_CUDA_CALLGRAPH"
	.align	4
	.sectionentsize	8
	.align		4
        /*0000*/ 	.word	0x00000000
	.align		4
        /*0004*/ 	.word	0xffffffff
	.align		4
        /*0008*/ 	.word	0x00000000
	.align		4
        /*000c*/ 	.word	0xfffffffe
	.align		4
        /*0010*/ 	.word	0x00000000
	.align		4
        /*0014*/ 	.word	0xfffffffd
	.align		4
        /*0018*/ 	.word	0x00000000
	.align		4
        /*001c*/ 	.word	0xfffffffc


//--------------------- .text._Z16cooley_tukey_fftP6float2 --------------------------
	.section	.text._Z16cooley_tukey_fftP6float2,"ax",@progbits
	.align	128
        .global         _Z16cooley_tukey_fftP6float2
        .type           _Z16cooley_tukey_fftP6float2,@function
        .size           _Z16cooley_tukey_fftP6float2,(.L_x_7 - _Z16cooley_tukey_fftP6float2)
        .other          _Z16cooley_tukey_fftP6float2,@"STO_CUDA_ENTRY STV_DEFAULT"
_Z16cooley_tukey_fftP6float2:
.text._Z16cooley_tukey_fftP6float2:
[----:B------:R-:W-:Y:S01]  /*0000*/  LDC R1, c[0x0][0x37c] ;  /* 0x0000df00ff017b82 */ /* 0x000fe20000000800 */
[----:B------:R-:W0:Y:S01]  /*0010*/  S2R R4, SR_TID.X ;  /* 0x0000000000047919 */ /* 0x000e220000002100 */
[----:B------:R-:W0:Y:S01]  /*0020*/  LDCU UR4, c[0x0][0x360] ;  /* 0x00006c00ff0477ac */ /* 0x000e220008000800 */
[----:B------:R-:W-:Y:S01]  /*0030*/  BSSY.RECONVERGENT B0, `(.L_x_0) ;  /* 0x0000017000007945 */ /* 0x000fe20003800200 */
[----:B------:R-:W0:Y:S02]  /*0040*/  S2R R3, SR_CTAID.X ;  /* 0x0000000000037919 */ /* 0x000e240000002500 */
[----:B0-----:R-:W-:Y:S01]  /*0050*/  IMAD R4, R3, UR4, R4 ;  /* 0x0000000403047c24 */ /* 0x001fe2000f8e0204 */
[----:B------:R-:W0:Y:S04]  /*0060*/  LDCU.64 UR4, c[0x0][0x358] ;  /* 0x00006b00ff0477ac */ /* 0x000e280008000a00 */
[----:B------:R-:W-:-:S02]  /*0070*/  SHF.L.U32 R5, R4, 0x1, RZ ;  /* 0x0000000104057819 */ /* 0x000fc400000006ff */
[C---:B------:R-:W-:Y:S02]  /*0080*/  SHF.L.U32 R13, R4.reuse, 0x2, RZ ;  /* 0x00000002040d7819 */ /* 0x040fe400000006ff */
[----:B------:R-:W-:Y:S02]  /*0090*/  ISETP.GT.AND P0, PT, R5, 0x7, PT ;  /* 0x000000070500780c */ /* 0x000fe40003f04270 */
[----:B------:R-:W-:Y:S02]  /*00a0*/  SHF.L.U32 R4, R4, 0x3, RZ ;  /* 0x0000000304047819 */ /* 0x000fe400000006ff */
[----:B------:R-:W-:Y:S02]  /*00b0*/  ISETP.GT.AND P1, PT, R13, 0x7, PT ;  /* 0x000000070d00780c */ /* 0x000fe40003f24270 */
[----:B------:R-:W-:-:S07]  /*00c0*/  ISETP.GT.AND P2, PT, R4, 0x7, PT ;  /* 0x000000070400780c */ /* 0x000fce0003f44270 */
[----:B0-----:R-:W-:Y:S06]  /*00d0*/  @P0 BRA `(.L_x_1) ;  /* 0x0000000000300947 */ /* 0x001fec0003800000 */
[----:B------:R-:W0:Y:S02]  /*00e0*/  LDC.64 R2, c[0x0][0x380] ;  /* 0x0000e000ff027b82 */ /* 0x000e240000000a00 */
[----:B0-----:R-:W-:-:S05]  /*00f0*/  IMAD.WIDE R2, R5, 0x8, R2 ;  /* 0x0000000805027825 */ /* 0x001fca00078e0202 */
[----:B------:R-:W2:Y:S04]  /*0100*/  LDG.E.64 R6, desc[UR4][R2.64+0x8] ;  /* 0x0000080402067981 */ /* 0x000ea8000c1e1b00 */
[----:B------:R-:W3:Y:S01]  /*0110*/  LDG.E.64 R8, desc[UR4][R2.64] ;  /* 0x0000000402087981 */ /* 0x000ee2000c1e1b00 */
[----:B--2---:R-:W-:Y:S01]  /*0120*/  FFMA R0, RZ, R6, R7 ;  /* 0x00000006ff007223 */ /* 0x004fe20000000007 */
[----:B------:R-:W-:-:S03]  /*0130*/  FFMA R7, -RZ, R7, R6 ;  /* 0x00000007ff077223 */ /* 0x000fc60000000106 */
[C-C-:B---3--:R-:W-:Y:S01]  /*0140*/  FADD R11, R0.reuse, R9.reuse ;  /* 0x00000009000b7221 */ /* 0x148fe20000000000 */
[C-C-:B------:R-:W-:Y:S01]  /*0150*/  FADD R10, R7.reuse, R8.reuse ;  /* 0x00000008070a7221 */ /* 0x140fe20000000000 */
[----:B------:R-:W-:Y:S01]  /*0160*/  FADD R9, -R0, R9 ;  /* 0x0000000900097221 */ /* 0x000fe20000000100 */
[----:B------:R-:W-:-:S03]  /*0170*/  FADD R8, -R7, R8 ;  /* 0x0000000807087221 */ /* 0x000fc60000000100 */
[----:B------:R0:W-:Y:S04]  /*0180*/  STG.E.64 desc[UR4][R2.64], R10 ;  /* 0x0000000a02007986 */ /* 0x0001e8000c101b04 */
[----:B------:R0:W-:Y:S02]  /*0190*/  STG.E.64 desc[UR4][R2.64+0x8], R8 ;  /* 0x0000080802007986 */ /* 0x0001e4000c101b04 */
.L_x_1:
[----:B------:R-:W-:Y:S05]  /*01a0*/  BSYNC.RECONVERGENT B0 ;  /* 0x0000000000007941 */ /* 0x000fea0003800200 */
.L_x_0:
[----:B------:R-:W-:Y:S06]  /*01b0*/  BAR.SYNC.DEFER_BLOCKING 0x0 ;  /* 0x0000000000007b1d */ /* 0x000fec0000010000 */
[----:B------:R-:W-:Y:S04]  /*01c0*/  BSSY.RECONVERGENT B0, `(.L_x_2) ;  /* 0x0000028000007945 */ /* 0x000fe80003800200 */
[----:B------:R-:W-:Y:S05]  /*01d0*/  @P1 BRA `(.L_x_3) ;  /* 0x0000000000981947 */ /* 0x000fea0003800000 */
[----:B0-----:R-:W0:Y:S02]  /*01e0*/  LDC.64 R2, c[0x0][0x380] ;  /* 0x0000e000ff027b82 */ /* 0x001e240000000a00 */
[----:B0-----:R-:W-:-:S05]  /*01f0*/  IMAD.WIDE R2, R13, 0x8, R2 ;  /* 0x000000080d027825 */ /* 0x001fca00078e0202 */
[----:B------:R-:W2:Y:S04]  /*0200*/  LDG.E.64 R12, desc[UR4][R2.64+0x18] ;  /* 0x00001804020c7981 */ /* 0x000ea8000c1e1b00 */
[----:B------:R-:W3:Y:S04]  /*0210*/  LDG.E.64 R8, desc[UR4][R2.64+0x10] ;  /* 0x0000100402087981 */ /* 0x000ee8000c1e1b00 */
[----:B------:R-:W4:Y:S04]  /*0220*/  LDG.E.64 R10, desc[UR4][R2.64] ;  /* 0x00000004020a7981 */ /* 0x000f28000c1e1b00 */
[----:B------:R-:W5:Y:S01]  /*0230*/  LDG.E.64 R6, desc[UR4][R2.64+0x8] ;  /* 0x0000080402067981 */ /* 0x000f62000c1e1b00 */
[----:B------:R-:W-:Y:S01]  /*0240*/  HFMA2 R15, -RZ, RZ, 0.0274810791015625, -0.09259033203125 ;  /* 0x2709adedff0f7431 */ /* 0x000fe200000001ff */
[----:B------:R-:W-:Y:S01]  /*0250*/  MOV R0, 0x37cbac00 ;  /* 0x37cbac0000007802 */ /* 0x000fe20000000f00 */
[----:B------:R-:W-:-:S04]  /*0260*/  HFMA2 R14, -RZ, RZ, 0.66259765625, 2.662109375 ;  /* 0x394d4153ff0e7431 */ /* 0x000fc800000001ff */
[C---:B------:R-:W-:Y:S01]  /*0270*/  FFMA R0, R15.reuse, R0, -0.0013887860113754868507 ;  /* 0xbab607ed0f007423 */ /* 0x040fe20000000000 */
[----:B------:R-:W-:-:S03]  /*0280*/  FFMA R5, R15, -R14, 0.0083327032625675201416 ;  /* 0x3c0885e40f057423 */ /* 0x000fc6000000080e */
[-C--:B------:R-:W-:Y:S01]  /*0290*/  FFMA R0, R0, R15.reuse, 0.041666727513074874878 ;  /* 0x3d2aaabb00007423 */ /* 0x080fe2000000000f */
[----:B------:R-:W-:-:S03]  /*02a0*/  FFMA R5, R5, R15, -0.16666662693023681641 ;  /* 0xbe2aaaa805057423 */ /* 0x000fc6000000000f */
[----:B------:R-:W-:Y:S01]  /*02b0*/  FFMA R14, R0, R15, -0.4999999701976776123 ;  /* 0xbeffffff000e7423 */ /* 0x000fe2000000000f */
[----:B------:R-:W-:-:S03]  /*02c0*/  FFMA R0, R15, -4.3711388286737928865e-08, RZ ;  /* 0xb33bbd2e0f007823 */ /* 0x000fc600000000ff */
[----:B------:R-:W-:Y:S01]  /*02d0*/  FFMA R14, R14, R15, 1 ;  /* 0x3f8000000e0e7423 */ /* 0x000fe2000000000f */
[----:B------:R-:W-:-:S03]  /*02e0*/  FFMA R5, R0, R5, -4.3711388286737928865e-08 ;  /* 0xb33bbd2e00057423 */ /* 0x000fc60000000005 */
[----:B------:R-:W-:-:S04]  /*02f0*/  FADD R0, RZ, -R14 ;  /* 0x8000000eff007221 */ /* 0x000fc80000000000 */
[----:B------:R-:W-:Y:S01]  /*0300*/  FFMA R14, RZ, R5, R0 ;  /* 0x00000005ff0e7223 */ /* 0x000fe20000000000 */
[----:B------:R-:W-:-:S03]  /*0310*/  FFMA R0, -RZ, R0, R5 ;  /* 0x00000000ff007223 */ /* 0x000fc60000000105 */
[-C--:B--2---:R-:W-:Y:S01]  /*0320*/  FMUL R15, R14, R13.reuse ;  /* 0x0000000d0e0f7220 */ /* 0x084fe20000400000 */
[C---:B------:R-:W-:Y:S01]  /*0330*/  FMUL R13, R0.reuse, R13 ;  /* 0x0000000d000d7220 */ /* 0x040fe20000400000 */
[----:B---3--:R-:W-:Y:S01]  /*0340*/  FFMA R5, -RZ, R9, R8 ;  /* 0x00000009ff057223 */ /* 0x008fe20000000108 */
[----:B------:R-:W-:Y:S01]  /*0350*/  FFMA R8, RZ, R8, R9 ;  /* 0x00000008ff087223 */ /* 0x000fe20000000009 */
[-C--:B------:R-:W-:Y:S01]  /*0360*/  FFMA R15, R0, R12.reuse, -R15 ;  /* 0x0000000c000f7223 */ /* 0x080fe2000000080f */
[----:B------:R-:W-:Y:S01]  /*0370*/  FFMA R14, R14, R12, R13 ;  /* 0x0000000c0e0e7223 */ /* 0x000fe2000000000d */
[C-C-:B----4-:R-:W-:Y:S01]  /*0380*/  FADD R12, R5.reuse, R10.reuse ;  /* 0x0000000a050c7221 */ /* 0x150fe20000000000 */
[C-C-:B------:R-:W-:Y:S01]  /*0390*/  FADD R13, R8.reuse, R11.reuse ;  /* 0x0000000b080d7221 */ /* 0x140fe20000000000 */
[----:B------:R-:W-:Y:S01]  /*03a0*/  FADD R11, -R8, R11 ;  /* 0x0000000b080b7221 */ /* 0x000fe20000000100 */
[----:B------:R-:W-:Y:S01]  /*03b0*/  FADD R10, -R5, R10 ;  /* 0x0000000a050a7221 */ /* 0x000fe20000000100 */
[C-C-:B-----5:R-:W-:Y:S01]  /*03c0*/  FADD R9, R14.reuse, R7.reuse ;  /* 0x000000070e097221 */ /* 0x160fe20000000000 */
[C-C-:B------:R-:W-:Y:S01]  /*03d0*/  FADD R8, R15.reuse, R6.reuse ;  /* 0x000000060f087221 */ /* 0x140fe20000000000 */
[----:B------:R-:W-:Y:S01]  /*03e0*/  FADD R7, -R14, R7 ;  /* 0x000000070e077221 */ /* 0x000fe20000000100 */
[----:B------:R-:W-:Y:S01]  /*03f0*/  FADD R6, -R15, R6 ;  /* 0x000000060f067221 */ /* 0x000fe20000000100 */
[----:B------:R1:W-:Y:S04]  /*0400*/  STG.E.64 desc[UR4][R2.64], R12 ;  /* 0x0000000c02007986 */ /* 0x0003e8000c101b04 */
[----:B------:R1:W-:Y:S04]  /*0410*/  STG.E.64 desc[UR4][R2.64+0x10], R10 ;  /* 0x0000100a02007986 */ /* 0x0003e8000c101b04 */
[----:B------:R1:W-:Y:S04]  /*0420*/  STG.E.64 desc[UR4][R2.64+0x8], R8 ;  /* 0x0000080802007986 */ /* 0x0003e8000c101b04 */
[----:B------:R1:W-:Y:S02]  /*0430*/  STG.E.64 desc[UR4][R2.64+0x18], R6 ;  /* 0x0000180602007986 */ /* 0x0003e4000c101b04 */
.L_x_3:
[----:B------:R-:W-:Y:S05]  /*0440*/  BSYNC.RECONVERGENT B0 ;  /* 0x0000000000007941 */ /* 0x000fea0003800200 */
.L_x_2:
[----:B------:R-:W-:Y:S06]  /*0450*/  BAR.SYNC.DEFER_BLOCKING 0x0 ;  /* 0x0000000000007b1d */ /* 0x000fec0000010000 */
[----:B------:R-:W-:Y:S04]  /*0460*/  BSSY.RECONVERGENT B0, `(.L_x_4) ;  /* 0x0000047000007945 */ /* 0x000fe80003800200 */
[----:B------:R-:W-:Y:S05]  /*0470*/  @P2 BRA `(.L_x_5) ;  /* 0x0000000400142947 */ /* 0x000fea0003800000 */
[----:B01----:R-:W0:Y:S02]  /*0480*/  LDC.64 R2, c[0x0][0x380] ;  /* 0x0000e000ff027b82 */ /* 0x003e240000000a00 */
[----:B0-----:R-:W-:-:S05]  /*0490*/  IMAD.WIDE R4, R4, 0x8, R2 ;  /* 0x0000000804047825 */ /* 0x001fca00078e0202 */
[----:B------:R-:W2:Y:S04]  /*04a0*/  LDG.E.64 R22, desc[UR4][R4.64+0x20] ;  /* 0x0000200404167981 */ /* 0x000ea8000c1e1b00 */
[----:B------:R-:W3:Y:S04]  /*04b0*/  LDG.E.64 R18, desc[UR4][R4.64+0x28] ;  /* 0x0000280404127981 */ /* 0x000ee8000c1e1b00 */
[----:B------:R-:W4:Y:S04]  /*04c0*/  LDG.E.64 R16, desc[UR4][R4.64] ;  /* 0x0000000404107981 */ /* 0x000f28000c1e1b00 */
[----:B------:R-:W5:Y:S04]  /*04d0*/  LDG.E.64 R14, desc[UR4][R4.64+0x8] ;  /* 0x00000804040e7981 */ /* 0x000f68000c1e1b00 */
[----:B------:R-:W5:Y:S04]  /*04e0*/  LDG.E.64 R12, desc[UR4][R4.64+0x30] ;  /* 0x00003004040c7981 */ /* 0x000f68000c1e1b00 */
[----:B------:R-:W5:Y:S04]  /*04f0*/  LDG.E.64 R10, desc[UR4][R4.64+0x38] ;  /* 0x00003804040a7981 */ /* 0x000f68000c1e1b00 */
[----:B------:R-:W5:Y:S04]  /*0500*/  LDG.E.64 R8, desc[UR4][R4.64+0x10] ;  /* 0x0000100404087981 */ /* 0x000f68000c1e1b00 */
[----:B------:R-:W5:Y:S01]  /*0510*/  LDG.E.64 R6, desc[UR4][R4.64+0x18] ;  /* 0x0000180404067981 */ /* 0x000f62000c1e1b00 */
[----:B------:R-:W-:Y:S01]  /*0520*/  HFMA2 R2, -RZ, RZ, 1.7783203125, -3022 ;  /* 0x3f1de9e7ff027431 */ /* 0x000fe200000001ff */
[----:B------:R-:W-:-:S02]  /*0530*/  MOV R3, 0x37cbac00 ;  /* 0x37cbac0000037802 */ /* 0x000fc40000000f00 */
[----:B------:R-:W-:-:S03]  /*0540*/  MOV R21, 0x394d4153 ;  /* 0x394d415300157802 */ /* 0x000fc60000000f00 */
[-C--:B------:R-:W-:Y:S02]  /*0550*/  FFMA R3, R3, R2.reuse, -0.0013887860113754868507 ;  /* 0xbab607ed03037423 */ /* 0x080fe40000000002 */
[-C--:B------:R-:W-:Y:S01]  /*0560*/  FFMA R21, -R21, R2.reuse, 0.0083327032625675201416 ;  /* 0x3c0885e415157423 */ /* 0x080fe20000000102 */
[----:B------:R-:W-:Y:S01]  /*0570*/  FFMA R0, R2, -0.78539818525314331055, RZ ;  /* 0xbf490fdb02007823 */ /* 0x000fe200000000ff */
[-C--:B------:R-:W-:Y:S02]  /*0580*/  FFMA R3, R3, R2.reuse, 0.041666727513074874878 ;  /* 0x3d2aaabb03037423 */ /* 0x080fe40000000002 */
[-C--:B------:R-:W-:Y:S02]  /*0590*/  FFMA R21, R21, R2.reuse, -0.16666662693023681641 ;  /* 0xbe2aaaa815157423 */ /* 0x080fe40000000002 */
[----:B------:R-:W-:Y:S02]  /*05a0*/  FFMA R3, R3, R2, -0.4999999701976776123 ;  /* 0xbeffffff03037423 */ /* 0x000fe40000000002 */
[----:B------:R-:W-:-:S02]  /*05b0*/  FFMA R0, R0, R21, -0.78539818525314331055 ;  /* 0xbf490fdb00007423 */ /* 0x000fc40000000015 */
[----:B------:R-:W-:-:S04]  /*05c0*/  FFMA R21, R3, R2, 1 ;  /* 0x3f80000003157423 */ /* 0x000fc80000000002 */
[----:B------:R-:W-:Y:S01]  /*05d0*/  FFMA R2, RZ, R21, R0 ;  /* 0x00000015ff027223 */ /* 0x000fe20000000000 */
[----:B------:R-:W-:-:S04]  /*05e0*/  FFMA R20, -RZ, R0, R21 ;  /* 0x00000000ff147223 */ /* 0x000fc80000000115 */
[C---:B------:R-:W-:Y:S01]  /*05f0*/  FMUL R27, R0.reuse, R20 ;  /* 0x00000014001b7220 */ /* 0x040fe20000400000 */
[----:B--2---:R-:W-:Y:S01]  /*0600*/  FFMA R3, -RZ, R23, R22 ;  /* 0x00000017ff037223 */ /* 0x004fe20000000116 */
[----:B------:R-:W-:Y:S01]  /*0610*/  FFMA R24, RZ, R22, R23 ;  /* 0x00000016ff187223 */ /* 0x000fe20000000017 */
[----:B------:R-:W-:Y:S01]  /*0620*/  FMUL R22, R0, R2 ;  /* 0x0000000200167220 */ /* 0x000fe20000400000 */
[-C--:B---3--:R-:W-:Y:S01]  /*0630*/  FMUL R23, R2, R19.reuse ;  /* 0x0000001302177220 */ /* 0x088fe20000400000 */
[----:B------:R-:W-:-:S03]  /*0640*/  FMUL R25, R20, R19 ;  /* 0x0000001314197220 */ /* 0x000fc60000400000 */
[----:B------:R-:W-:Y:S01]  /*0650*/  FFMA R19, R20, R18, -R23 ;  /* 0x0000001214137223 */ /* 0x000fe20000000817 */
[C---:B------:R-:W-:Y:S01]  /*0660*/  FFMA R20, R21.reuse, R20, -R22 ;  /* 0x0000001415147223 */ /* 0x040fe20000000816 */
[----:B------:R-:W-:Y:S01]  /*0670*/  FFMA R22, R21, R2, R27 ;  /* 0x0000000215167223 */ /* 0x000fe2000000001b */
[----:B------:R-:W-:Y:S01]  /*0680*/  FFMA R18, R2, R18, R25 ;  /* 0x0000001202127223 */ /* 0x000fe20000000019 */
[C-C-:B----4-:R-:W-:Y:S01]  /*0690*/  FADD R2, R3.reuse, R16.reuse ;  /* 0x0000001003027221 */ /* 0x150fe20000000000 */
[C---:B------:R-:W-:Y:S01]  /*06a0*/  FMUL R23, R0.reuse, R20 ;  /* 0x0000001400177220 */ /* 0x040fe20000400000 */
[----:B------:R-:W-:Y:S01]  /*06b0*/  FMUL R26, R0, R22 ;  /* 0x00000016001a7220 */ /* 0x000fe20000400000 */
[----:B------:R-:W-:Y:S01]  /*06c0*/  FADD R16, -R3, R16 ;  /* 0x0000001003107221 */ /* 0x000fe20000000100 */
[C-C-:B------:R-:W-:Y:S01]  /*06d0*/  FADD R3, R24.reuse, R17.reuse ;  /* 0x0000001118037221 */ /* 0x140fe20000000000 */
[----:B------:R-:W-:Y:S01]  /*06e0*/  FADD R17, -R24, R17 ;  /* 0x0000001118117221 */ /* 0x000fe20000000100 */
[C---:B------:R-:W-:Y:S01]  /*06f0*/  FFMA R0, R21.reuse, R20, -R26 ;  /* 0x0000001415007223 */ /* 0x040fe2000000081a */
[----:B------:R-:W-:Y:S01]  /*0700*/  FFMA R21, R21, R22, R23 ;  /* 0x0000001615157223 */ /* 0x000fe20000000017 */
[C-C-:B-----5:R-:W-:Y:S01]  /*0710*/  FADD R24, R19.reuse, R14.reuse ;  /* 0x0000000e13187221 */ /* 0x160fe20000000000 */
[C-C-:B------:R-:W-:Y:S01]  /*0720*/  FADD R25, R18.reuse, R15.reuse ;  /* 0x0000000f12197221 */ /* 0x140fe20000000000 */
[----:B------:R-:W-:Y:S01]  /*0730*/  FADD R14, -R19, R14 ;  /* 0x0000000e130e7221 */ /* 0x000fe20000000100 */
[----:B------:R-:W-:Y:S01]  /*0740*/  FADD R15, -R18, R15 ;  /* 0x0000000f120f7221 */ /* 0x000fe20000000100 */
[-C--:B------:R-:W-:Y:S01]  /*0750*/  FMUL R19, R20, R13.reuse ;  /* 0x0000000d14137220 */ /* 0x080fe20000400000 */
[----:B------:R-:W-:Y:S01]  /*0760*/  FMUL R13, R22, R13 ;  /* 0x0000000d160d7220 */ /* 0x000fe20000400000 */
[CC--:B------:R-:W-:Y:S01]  /*0770*/  FMUL R23, R21.reuse, R11.reuse ;  /* 0x0000000b15177220 */ /* 0x0c0fe20000400000 */
[----:B------:R-:W-:Y:S01]  /*0780*/  FMUL R18, R0, R11 ;  /* 0x0000000b00127220 */ /* 0x000fe20000400000 */
[-C--:B------:R-:W-:Y:S01]  /*0790*/  FFMA R22, R22, R12.reuse, R19 ;  /* 0x0000000c16167223 */ /* 0x080fe20000000013 */
[----:B------:R-:W-:Y:S01]  /*07a0*/  FFMA R13, R20, R12, -R13 ;  /* 0x0000000c140d7223 */ /* 0x000fe2000000080d */
[-C--:B------:R-:W-:Y:S01]  /*07b0*/  FFMA R23, R0, R10.reuse, -R23 ;  /* 0x0000000a00177223 */ /* 0x080fe20000000817 */
[----:B------:R-:W-:Y:S01]  /*07c0*/  FFMA R18, R21, R10, R18 ;  /* 0x0000000a15127223 */ /* 0x000fe20000000012 */
[----:B------:R0:W-:Y:S02]  /*07d0*/  STG.E.64 desc[UR4][R4.64], R2 ;  /* 0x0000000204007986 */ /* 0x0001e4000c101b04 */
[C-C-:B------:R-:W-:Y:S01]  /*07e0*/  FADD R10, R23.reuse, R6.reuse ;  /* 0x00000006170a7221 */ /* 0x140fe20000000000 */
[C-C-:B------:R-:W-:Y:S01]  /*07f0*/  FADD R11, R18.reuse, R7.reuse ;  /* 0x00000007120b7221 */ /* 0x140fe20000000000 */
[----:B------:R-:W-:Y:S01]  /*0800*/  FADD R7, -R18, R7 ;  /* 0x0000000712077221 */ /* 0x000fe20000000100 */
[----:B------:R-:W-:Y:S01]  /*0810*/  FADD R6, -R23, R6 ;  /* 0x0000000617067221 */ /* 0x000fe20000000100 */
[----:B------:R2:W-:Y:S04]  /*0820*/  STG.E.64 desc[UR4][R4.64+0x20], R16 ;  /* 0x0000201004007986 */ /* 0x0005e8000c101b04 */
[----:B------:R2:W-:Y:S01]  /*0830*/  STG.E.64 desc[UR4][R4.64+0x8], R24 ;  /* 0x0000081804007986 */ /* 0x0005e2000c101b04 */
[C-C-:B0-----:R-:W-:Y:S01]  /*0840*/  FADD R3, R22.reuse, R9.reuse ;  /* 0x0000000916037221 */ /* 0x141fe20000000000 */
[C-C-:B------:R-:W-:Y:S01]  /*0850*/  FADD R2, R13.reuse, R8.reuse ;  /* 0x000000080d027221 */ /* 0x140fe20000000000 */
[----:B------:R-:W-:Y:S01]  /*0860*/  FADD R9, -R22, R9 ;  /* 0x0000000916097221 */ /* 0x000fe20000000100 */
[----:B------:R-:W-:Y:S01]  /*0870*/  FADD R8, -R13, R8 ;  /* 0x000000080d087221 */ /* 0x000fe20000000100 */
[----:B------:R2:W-:Y:S04]  /*0880*/  STG.E.64 desc[UR4][R4.64+0x28], R14 ;  /* 0x0000280e04007986 */ /* 0x0005e8000c101b04 */
[----:B------:R2:W-:Y:S04]  /*0890*/  STG.E.64 desc[UR4][R4.64+0x10], R2 ;  /* 0x0000100204007986 */ /* 0x0005e8000c101b04 */
[----:B------:R2:W-:Y:S04]  /*08a0*/  STG.E.64 desc[UR4][R4.64+0x30], R8 ;  /* 0x0000300804007986 */ /* 0x0005e8000c101b04 */
[----:B------:R2:W-:Y:S04]  /*08b0*/  STG.E.64 desc[UR4][R4.64+0x18], R10 ;  /* 0x0000180a04007986 */ /* 0x0005e8000c101b04 */
[----:B------:R2:W-:Y:S02]  /*08c0*/  STG.E.64 desc[UR4][R4.64+0x38], R6 ;  /* 0x0000380604007986 */ /* 0x0005e4000c101b04 */
.L_x_5:
[----:B------:R-:W-:Y:S05]  /*08d0*/  BSYNC.RECONVERGENT B0 ;  /* 0x0000000000007941 */ /* 0x000fea0003800200 */
.L_x_4:
[----:B------:R-:W-:Y:S06]  /*08e0*/  BAR.SYNC.DEFER_BLOCKING 0x0 ;  /* 0x0000000000007b1d */ /* 0x000fec0000010000 */
[----:B------:R-:W-:Y:S05]  /*08f0*/  EXIT ;  /* 0x000000000000794d */ /* 0x000fea0003800000 */
.L_x_6:
[----:B------:R-:W-:-:S00]  /*0900*/  BRA `(.L_x_6) ;  /* 0xfffffffc00fc7947 */ /* 0x000fc0000383ffff */
[----:B------:R-:W-:-:S00]  /*0910*/  NOP ;  /* 0x0000000000007918 */ /* 0x000fc00000000000 */
        /* <DEDUP_REMOVED lines=14> */
.L_x_7:


//--------------------- .nv.shared.reserved.0     --------------------------
	.section	.nv.shared.reserved.0,"aw",@nobits
	.weak		__nv_reservedSMEM_offset_0_alias
	.size		__nv_reservedSMEM_offset_0_alias, 0, 64
	.other		__nv_reservedSMEM_offset_0_alias,@"STO_CUDA_RESERVED_SHARED STV_DEFAULT"
__nv_reservedSMEM_offset_0_alias:
	.zero		0
	.zero		64


//--------------------- .nv.constant0._Z16cooley_tukey_fftP6float2 --------------------------
	.section	.nv.constant0._Z16cooley_tukey_fftP6float2,"a",@progbits
	.sectionflags	@""
	.align	4
.nv.constant0._Z16cooley_tukey_fftP6float2:
	.zero		904


//--------------------- SYMBOLS --------------------------

	.type		.nv.reservedSmem.offset0,@object
	.size		.nv.reservedSmem.offset0,0x4
